//
// Generated by NVIDIA NVVM Compiler
//
// Compiler Build ID: CL-36424714
// Cuda compilation tools, release 13.0, V13.0.88
// Based on NVVM 20.0.0
//

.version 9.0
.target sm_100
.address_size 64

	// .globl	_Z16non_tile_computePA10_A10_iS1_
.global .align 4 .b8 precalc_xorwow_matrix[102400];
.global .align 4 .b8 precalc_xorwow_offset_matrix[102400];
.global .align 4 .b8 mrg32k3aM1[2304];
.global .align 4 .b8 mrg32k3aM2[2304];
.global .align 4 .b8 mrg32k3aM1SubSeq[2016];
.global .align 4 .b8 mrg32k3aM2SubSeq[2016];
.global .align 4 .b8 mrg32k3aM1Seq[2304];
.global .align 4 .b8 mrg32k3aM2Seq[2304];
.const .align 8 .b8 __cr_lgamma_table[72];

.visible .entry _Z16non_tile_computePA10_A10_iS1_(
	.param .u64 .ptr .align 1 _Z16non_tile_computePA10_A10_iS1__param_0,
	.param .u64 .ptr .align 1 _Z16non_tile_computePA10_A10_iS1__param_1
)
{
	.reg .pred 	%p<4>;
	.reg .b32 	%r<16>;
	.reg .b64 	%rd<14>;

	ld.param.u64 	%rd1, [_Z16non_tile_computePA10_A10_iS1__param_0];
	ld.param.u64 	%rd2, [_Z16non_tile_computePA10_A10_iS1__param_1];
	mov.u32 	%r4, %ctaid.x;
	mov.u32 	%r5, %ntid.x;
	mov.u32 	%r6, %tid.x;
	mad.lo.s32 	%r1, %r4, %r5, %r6;
	mov.u32 	%r7, %ctaid.y;
	mov.u32 	%r8, %ntid.y;
	mov.u32 	%r9, %tid.y;
	mad.lo.s32 	%r10, %r7, %r8, %r9;
	mov.u32 	%r11, %ctaid.z;
	mov.u32 	%r12, %ntid.z;
	mov.u32 	%r13, %tid.z;
	mad.lo.s32 	%r3, %r11, %r12, %r13;
	setp.gt.s32 	%p1, %r1, 9;
	max.u32 	%r14, %r10, %r3;
	setp.gt.u32 	%p2, %r14, 9;
	or.pred  	%p3, %p2, %p1;
	@%p3 bra 	$L__BB0_2;
	cvta.to.global.u64 	%rd3, %rd1;
	cvta.to.global.u64 	%rd4, %rd2;
	mul.wide.s32 	%rd5, %r1, 400;
	add.s64 	%rd6, %rd3, %rd5;
	mul.wide.u32 	%rd7, %r10, 40;
	add.s64 	%rd8, %rd6, %rd7;
	mul.wide.u32 	%rd9, %r3, 4;
	add.s64 	%rd10, %rd8, %rd9;
	ld.global.u32 	%r15, [%rd10];
	add.s64 	%rd11, %rd4, %rd5;
	add.s64 	%rd12, %rd11, %rd7;
	add.s64 	%rd13, %rd12, %rd9;
	st.global.u32 	[%rd13], %r15;
$L__BB0_2:
	ret;

}
	// .globl	_Z12tile_computePiS_
.visible .entry _Z12tile_computePiS_(
	.param .u64 .ptr .align 1 _Z12tile_computePiS__param_0,
	.param .u64 .ptr .align 1 _Z12tile_computePiS__param_1
)
{


	ret;

}


// ===== COMPILED SASS (sm_100) =====

	.target	sm_100

	.elftype	@"ET_EXEC"


//--------------------- .note.nv.tkinfo           --------------------------
	.section	.note.nv.tkinfo,"",@"SHT_NOTE"
	.sectionflags	@"SHF_NOTE_NV_TKINFO"
	.tkinfo
        /*0018*/ 	.word	0x00000002
        /*0030*/ 	.string	""
        /*0030*/ 	.string	"ptxas"
        /*0030*/ 	.string	"Cuda compilation tools, release 13.0, V13.0.88"
        /*0030*/ 	.string	"Build cuda_13.0.r13.0/compiler.36424714_0"
        /*0030*/ 	.string	"-arch sm_100 -m 64 "



//--------------------- .note.nv.cuinfo           --------------------------
	.section	.note.nv.cuinfo,"",@"SHT_NOTE"
	.sectionflags	@"SHF_NOTE_NV_CUINFO"
        /*0018*/ 	.short	0x0002
        /*001a*/ 	.short	0x0064
        /*001c*/ 	.short	0x0082
	.zero		2


//--------------------- .nv.info                  --------------------------
	.section	.nv.info,"",@"SHT_CUDA_INFO"
	.align	4


	//----- nvinfo : EIATTR_REGCOUNT
	.align		4
        /*0000*/ 	.byte	0x04, 0x2f
        /*0002*/ 	.short	(.L_10 - .L_9)
	.align		4
.L_9:
        /*0004*/ 	.word	index@(_Z16non_tile_computePA10_A10_iS1_)
        /*0008*/ 	.word	0x0000000e


	//----- nvinfo : EIATTR_FRAME_SIZE
	.align		4
.L_10:
        /*000c*/ 	.byte	0x04, 0x11
        /*000e*/ 	.short	(.L_12 - .L_11)
	.align		4
.L_11:
        /*0010*/ 	.word	index@(_Z16non_tile_computePA10_A10_iS1_)
        /*0014*/ 	.word	0x00000000


	//----- nvinfo : EIATTR_REGCOUNT
	.align		4
.L_12:
        /*0018*/ 	.byte	0x04, 0x2f
        /*001a*/ 	.short	(.L_14 - .L_13)
	.align		4
.L_13:
        /*001c*/ 	.word	index@(_Z12tile_computePiS_)
        /*0020*/ 	.word	0x00000004


	//----- nvinfo : EIATTR_FRAME_SIZE
	.align		4
.L_14:
        /*0024*/ 	.byte	0x04, 0x11
        /*0026*/ 	.short	(.L_16 - .L_15)
	.align		4
.L_15:
        /*0028*/ 	.word	index@(_Z12tile_computePiS_)
        /*002c*/ 	.word	0x00000000


	//----- nvinfo : EIATTR_MIN_STACK_SIZE
	.align		4
.L_16:
        /*0030*/ 	.byte	0x04, 0x12
        /*0032*/ 	.short	(.L_18 - .L_17)
	.align		4
.L_17:
        /*0034*/ 	.word	index@(_Z12tile_computePiS_)
        /*0038*/ 	.word	0x00000000


	//----- nvinfo : EIATTR_MIN_STACK_SIZE
	.align		4
.L_18:
        /*003c*/ 	.byte	0x04, 0x12
        /*003e*/ 	.short	(.L_20 - .L_19)
	.align		4
.L_19:
        /*0040*/ 	.word	index@(_Z16non_tile_computePA10_A10_iS1_)
        /*0044*/ 	.word	0x00000000
.L_20:


//--------------------- .nv.compat                --------------------------
	.section	.nv.compat,"",@"SHT_CUDA_COMPAT_INFO"
	.align	4
        /*0000*/ 	.byte	0x02, 0x09, 0x00, 0x00, 0x02, 0x02, 0x01, 0x00, 0x02, 0x05, 0x05, 0x00, 0x03, 0x07, 0x01, 0x01
        /*0010*/ 	.byte	0x02, 0x03, 0x00, 0x00, 0x02, 0x06, 0x01, 0x00, 0x04, 0x0b, 0x08, 0x00, 0x09, 0x00, 0x00, 0x00
        /*0020*/ 	.byte	0x00, 0x00, 0x00, 0x00


//--------------------- .nv.info._Z12tile_computePiS_ --------------------------
	.section	.nv.info._Z12tile_computePiS_,"",@"SHT_CUDA_INFO"
	.sectionflags	@""
	.align	4


	//----- nvinfo : EIATTR_CUDA_API_VERSION
	.align		4
        /*0000*/ 	.byte	0x04, 0x37
        /*0002*/ 	.short	(.L_22 - .L_21)
.L_21:
        /*0004*/ 	.word	0x00000082


	//----- nvinfo : EIATTR_KPARAM_INFO
	.align		4
.L_22:
        /*0008*/ 	.byte	0x04, 0x17
        /*000a*/ 	.short	(.L_24 - .L_23)
.L_23:
        /*000c*/ 	.word	0x00000000
        /*0010*/ 	.short	0x0001
        /*0012*/ 	.short	0x0008
        /*0014*/ 	.byte	0x00, 0xf5, 0x21, 0x00


	//----- nvinfo : EIATTR_KPARAM_INFO
	.align		4
.L_24:
        /*0018*/ 	.byte	0x04, 0x17
        /*001a*/ 	.short	(.L_26 - .L_25)
.L_25:
        /*001c*/ 	.word	0x00000000
        /*0020*/ 	.short	0x0000
        /*0022*/ 	.short	0x0000
        /*0024*/ 	.byte	0x00, 0xf5, 0x21, 0x00


	//----- nvinfo : EIATTR_SPARSE_MMA_MASK
	.align		4
.L_26:
        /*0028*/ 	.byte	0x03, 0x50
        /*002a*/ 	.short	0x0000


	//----- nvinfo : EIATTR_MAXREG_COUNT
	.align		4
        /*002c*/ 	.byte	0x03, 0x1b
        /*002e*/ 	.short	0x00ff


	//----- nvinfo : EIATTR_MERCURY_ISA_VERSION
	.align		4
        /*0030*/ 	.byte	0x03, 0x5f
        /*0032*/ 	.short	0x0101


	//----- nvinfo : EIATTR_VRC_CTA_INIT_COUNT
	.align		4
        /*0034*/ 	.byte	0x02, 0x4a
	.zero		1
	.zero		1


	//----- nvinfo : EIATTR_EXIT_INSTR_OFFSETS
	.align		4
        /*0038*/ 	.byte	0x04, 0x1c
        /*003a*/ 	.short	(.L_28 - .L_27)


	//   ....[0]....
.L_27:
        /*003c*/ 	.word	0x00000010


	//----- nvinfo : EIATTR_CBANK_PARAM_SIZE
	.align		4
.L_28:
        /*0040*/ 	.byte	0x03, 0x19
        /*0042*/ 	.short	0x0010


	//----- nvinfo : EIATTR_PARAM_CBANK
	.align		4
        /*0044*/ 	.byte	0x04, 0x0a
        /*0046*/ 	.short	(.L_30 - .L_29)
	.align		4
.L_29:
        /*0048*/ 	.word	index@(.nv.constant0._Z12tile_computePiS_)
        /*004c*/ 	.short	0x0380
        /*004e*/ 	.short	0x0010


	//----- nvinfo : EIATTR_SW_WAR
	.align		4
.L_30:
        /*0050*/ 	.byte	0x04, 0x36
        /*0052*/ 	.short	(.L_32 - .L_31)
.L_31:
        /*0054*/ 	.word	0x00000008
.L_32:


//--------------------- .nv.info._Z16non_tile_computePA10_A10_iS1_ --------------------------
	.section	.nv.info._Z16non_tile_computePA10_A10_iS1_,"",@"SHT_CUDA_INFO"
	.sectionflags	@""
	.align	4


	//----- nvinfo : EIATTR_CUDA_API_VERSION
	.align		4
        /*0000*/ 	.byte	0x04, 0x37
        /*0002*/ 	.short	(.L_34 - .L_33)
.L_33:
        /*0004*/ 	.word	0x00000082


	//----- nvinfo : EIATTR_KPARAM_INFO
	.align		4
.L_34:
        /*0008*/ 	.byte	0x04, 0x17
        /*000a*/ 	.short	(.L_36 - .L_35)
.L_35:
        /*000c*/ 	.word	0x00000000
        /*0010*/ 	.short	0x0001
        /*0012*/ 	.short	0x0008
        /*0014*/ 	.byte	0x00, 0xf5, 0x21, 0x00


	//----- nvinfo : EIATTR_KPARAM_INFO
	.align		4
.L_36:
        /*0018*/ 	.byte	0x04, 0x17
        /*001a*/ 	.short	(.L_38 - .L_37)
.L_37:
        /*001c*/ 	.word	0x00000000
        /*0020*/ 	.short	0x0000
        /*0022*/ 	.short	0x0000
        /*0024*/ 	.byte	0x00, 0xf5, 0x21, 0x00


	//----- nvinfo : EIATTR_SPARSE_MMA_MASK
	.align		4
.L_38:
        /*0028*/ 	.byte	0x03, 0x50
        /*002a*/ 	.short	0x0000


	//----- nvinfo : EIATTR_MAXREG_COUNT
	.align		4
        /*002c*/ 	.byte	0x03, 0x1b
        /*002e*/ 	.short	0x00ff


	//----- nvinfo : EIATTR_MERCURY_ISA_VERSION
	.align		4
        /*0030*/ 	.byte	0x03, 0x5f
        /*0032*/ 	.short	0x0101


	//----- nvinfo : EIATTR_VRC_CTA_INIT_COUNT
	.align		4
        /*0034*/ 	.byte	0x02, 0x4a
	.zero		1
	.zero		1


	//----- nvinfo : EIATTR_EXIT_INSTR_OFFSETS
	.align		4
        /*0038*/ 	.byte	0x04, 0x1c
        /*003a*/ 	.short	(.L_40 - .L_39)


	//   ....[0]....
.L_39:
        /*003c*/ 	.word	0x00000100


	//   ....[1]....
        /*0040*/ 	.word	0x000001c0


	//----- nvinfo : EIATTR_CBANK_PARAM_SIZE
	.align		4
.L_40:
        /*0044*/ 	.byte	0x03, 0x19
        /*0046*/ 	.short	0x0010


	//----- nvinfo : EIATTR_PARAM_CBANK
	.align		4
        /*0048*/ 	.byte	0x04, 0x0a
        /*004a*/ 	.short	(.L_42 - .L_41)
	.align		4
.L_41:
        /*004c*/ 	.word	index@(.nv.constant0._Z16non_tile_computePA10_A10_iS1_)
        /*0050*/ 	.short	0x0380
        /*0052*/ 	.short	0x0010


	//----- nvinfo : EIATTR_SW_WAR
	.align		4
.L_42:
        /*0054*/ 	.byte	0x04, 0x36
        /*0056*/ 	.short	(.L_44 - .L_43)
.L_43:
        /*0058*/ 	.word	0x00000008
.L_44:


//--------------------- .nv.callgraph             --------------------------
	.section	.nv.callgraph,"",@"SHT_CUDA_CALLGRAPH"
	.align	4
	.sectionentsize	8
	.align		4
        /*0000*/ 	.word	0x00000000
	.align		4
        /*0004*/ 	.word	0xffffffff
	.align		4
        /*0008*/ 	.word	0x00000000
	.align		4
        /*000c*/ 	.word	0xfffffffe
	.align		4
        /*0010*/ 	.word	0x00000000
	.align		4
        /*0014*/ 	.word	0xfffffffd
	.align		4
        /*0018*/ 	.word	0x00000000
	.align		4
        /*001c*/ 	.word	0xfffffffc


//--------------------- .nv.constant4             --------------------------
	.section	.nv.constant4,"a",@progbits
	.align	8
	.align		8
.nv.constant4:
        /*0000*/ 	.dword	precalc_xorwow_matrix
	.align		8
        /*0008*/ 	.dword	precalc_xorwow_offset_matrix
	.align		8
        /*0010*/ 	.dword	mrg32k3aM1
	.align		8
        /*0018*/ 	.dword	mrg32k3aM2
	.align		8
        /*0020*/ 	.dword	mrg32k3aM1SubSeq
	.align		8
        /*0028*/ 	.dword	mrg32k3aM2SubSeq
	.align		8
        /*0030*/ 	.dword	mrg32k3aM1Seq
	.align		8
        /*0038*/ 	.dword	mrg32k3aM2Seq


//--------------------- .nv.constant3             --------------------------
	.section	.nv.constant3,"a",@progbits
	.align	8
.nv.constant3:
	.type		__cr_lgamma_table,@object
	.size		__cr_lgamma_table,(.L_8 - __cr_lgamma_table)
__cr_lgamma_table:
        /*0000*/ 	.byte	0x00, 0x00, 0x00, 0x00, 0x00, 0x00, 0x00, 0x00, 0x00, 0x00, 0x00, 0x00, 0x00, 0x00, 0x00, 0x00
        /*0010*/ 	.byte	0xef, 0x39, 0xfa, 0xfe, 0x42, 0x2e, 0xe6, 0x3f, 0x02, 0x20, 0x2a, 0xfa, 0x0b, 0xab, 0xfc, 0x3f
        /*0020*/ 	.byte	0xf9, 0x2c, 0x92, 0x7c, 0xa7, 0x6c, 0x09, 0x40, 0xc9, 0x79, 0x44, 0x3c, 0x64, 0x26, 0x13, 0x40
        /*0030*/ 	.byte	0xca, 0x01, 0xcf, 0x3a, 0x27, 0x51, 0x1a, 0x40, 0x30, 0xcc, 0x2d, 0xf3, 0xe1, 0x0c, 0x21, 0x40
        /*0040*/ 	.byte	0x0d, 0xb7, 0xfc, 0x82, 0x8e, 0x35, 0x25, 0x40
.L_8:


//--------------------- .text._Z12tile_computePiS_ --------------------------
	.section	.text._Z12tile_computePiS_,"ax",@progbits
	.align	128
        .global         _Z12tile_computePiS_
        .type           _Z12tile_computePiS_,@function
        .size           _Z12tile_computePiS_,(.L_x_2 - _Z12tile_computePiS_)
        .other          _Z12tile_computePiS_,@"STO_CUDA_ENTRY STV_DEFAULT"
_Z12tile_computePiS_:
.text._Z12tile_computePiS_:
[----:B------:R-:W-:Y:S01]  /*0000*/  LDC R1, c[0x0][0x37c] ;  /* 0x0000df00ff017b82 */ /* 0x000fe20000000800 */
[----:B------:R-:W-:Y:S05]  /*0010*/  EXIT ;  /* 0x000000000000794d */ /* 0x000fea0003800000 */
.L_x_0:
[----:B------:R-:W-:-:S00]  /*0020*/  BRA `(.L_x_0) ;  /* 0xfffffffc00fc7947 */ /* 0x000fc0000383ffff */
[----:B------:R-:W-:-:S00]  /*0030*/  NOP ;  /* 0x0000000000007918 */ /* 0x000fc00000000000 */
        /* <DEDUP_REMOVED lines=12> */
.L_x_2:


//--------------------- .text._Z16non_tile_computePA10_A10_iS1_ --------------------------
	.section	.text._Z16non_tile_computePA10_A10_iS1_,"ax",@progbits
	.align	128
        .global         _Z16non_tile_computePA10_A10_iS1_
        .type           _Z16non_tile_computePA10_A10_iS1_,@function
        .size           _Z16non_tile_computePA10_A10_iS1_,(.L_x_3 - _Z16non_tile_computePA10_A10_iS1_)
        .other          _Z16non_tile_computePA10_A10_iS1_,@"STO_CUDA_ENTRY STV_DEFAULT"
_Z16non_tile_computePA10_A10_iS1_:
.text._Z16non_tile_computePA10_A10_iS1_:
[----:B------:R-:W-:Y:S01]  /*0000*/  LDC R1, c[0x0][0x37c] ;  /* 0x0000df00ff017b82 */ /* 0x000fe20000000800 */
[----:B------:R-:W0:Y:S07]  /*0010*/  S2R R0, SR_TID.X ;  /* 0x0000000000007919 */ /* 0x000e2e0000002100 */
[----:B------:R-:W0:Y:S01]  /*0020*/  LDC R7, c[0x0][0x360] ;  /* 0x0000d800ff077b82 */ /* 0x000e220000000800 */
[----:B------:R-:W1:Y:S01]  /*0030*/  S2R R2, SR_TID.Y ;  /* 0x0000000000027919 */ /* 0x000e620000002200 */
[----:B------:R-:W2:Y:S06]  /*0040*/  S2R R4, SR_TID.Z ;  /* 0x0000000000047919 */ /* 0x000eac0000002300 */
[----:B------:R-:W1:Y:S08]  /*0050*/  LDC R9, c[0x0][0x364] ;  /* 0x0000d900ff097b82 */ /* 0x000e700000000800 */
[----:B------:R-:W0:Y:S08]  /*0060*/  S2UR UR4, SR_CTAID.X ;  /* 0x00000000000479c3 */ /* 0x000e300000002500 */
[----:B------:R-:W1:Y:S08]  /*0070*/  S2UR UR5, SR_CTAID.Y ;  /* 0x00000000000579c3 */ /* 0x000e700000002600 */
[----:B------:R-:W2:Y:S08]  /*0080*/  S2UR UR6, SR_CTAID.Z ;  /* 0x00000000000679c3 */ /* 0x000eb00000002700 */
[----:B------:R-:W2:Y:S01]  /*0090*/  LDC R11, c[0x0][0x368] ;  /* 0x0000da00ff0b7b82 */ /* 0x000ea20000000800 */
[----:B0-----:R-:W-:-:S05]  /*00a0*/  IMAD R7, R7, UR4, R0 ;  /* 0x0000000407077c24 */ /* 0x001fca000f8e0200 */
[----:B------:R-:W-:Y:S01]  /*00b0*/  ISETP.GT.AND P0, PT, R7, 0x9, PT ;  /* 0x000000090700780c */ /* 0x000fe20003f04270 */
[----:B-1----:R-:W-:Y:S02]  /*00c0*/  IMAD R9, R9, UR5, R2 ;  /* 0x0000000509097c24 */ /* 0x002fe4000f8e0202 */
[----:B--2---:R-:W-:-:S05]  /*00d0*/  IMAD R11, R11, UR6, R4 ;  /* 0x000000060b0b7c24 */ /* 0x004fca000f8e0204 */
[----:B------:R-:W-:-:S04]  /*00e0*/  VIMNMX.U32 R0, PT, PT, R9, R11, !PT ;  /* 0x0000000b09007248 */ /* 0x000fc80007fe0000 */
[----:B------:R-:W-:-:S13]  /*00f0*/  ISETP.GT.U32.OR P0, PT, R0, 0x9, P0 ;  /* 0x000000090000780c */ /* 0x000fda0000704470 */
[----:B------:R-:W-:Y:S05]  /*0100*/  @P0 EXIT ;  /* 0x000000000000094d */ /* 0x000fea0003800000 */
[----:B------:R-:W0:Y:S01]  /*0110*/  LDC.64 R2, c[0x0][0x380] ;  /* 0x0000e000ff027b82 */ /* 0x000e220000000a00 */
[----:B------:R-:W1:Y:S07]  /*0120*/  LDCU.64 UR4, c[0x0][0x358] ;  /* 0x00006b00ff0477ac */ /* 0x000e6e0008000a00 */
[----:B------:R-:W2:Y:S01]  /*0130*/  LDC.64 R4, c[0x0][0x388] ;  /* 0x0000e200ff047b82 */ /* 0x000ea20000000a00 */
[----:B0-----:R-:W-:-:S04]  /*0140*/  IMAD.WIDE R2, R7, 0x190, R2 ;  /* 0x0000019007027825 */ /* 0x001fc800078e0202 */
[----:B------:R-:W-:-:S04]  /*0150*/  IMAD.WIDE.U32 R2, R9, 0x28, R2 ;  /* 0x0000002809027825 */ /* 0x000fc800078e0002 */
[----:B------:R-:W-:-:S06]  /*0160*/  IMAD.WIDE.U32 R2, R11, 0x4, R2 ;  /* 0x000000040b027825 */ /* 0x000fcc00078e0002 */
[----:B-1----:R-:W3:Y:S01]  /*0170*/  LDG.E R3, desc[UR4][R2.64] ;  /* 0x0000000402037981 */ /* 0x002ee2000c1e1900 */
[----:B--2---:R-:W-:-:S04]  /*0180*/  IMAD.WIDE R4, R7, 0x190, R4 ;  /* 0x0000019007047825 */ /* 0x004fc800078e0204 */
[----:B------:R-:W-:-:S04]  /*0190*/  IMAD.WIDE.U32 R4, R9, 0x28, R4 ;  /* 0x0000002809047825 */ /* 0x000fc800078e0004 */
[----:B------:R-:W-:-:S05]  /*01a0*/  IMAD.WIDE.U32 R4, R11, 0x4, R4 ;  /* 0x000000040b047825 */ /* 0x000fca00078e0004 */
[----:B---3--:R-:W-:Y:S01]  /*01b0*/  STG.E desc[UR4][R4.64], R3 ;  /* 0x0000000304007986 */ /* 0x008fe2000c101904 */
[----:B------:R-:W-:Y:S05]  /*01c0*/  EXIT ;  /* 0x000000000000794d */ /* 0x000fea0003800000 */
.L_x_1:
        /* <DEDUP_REMOVED lines=11> */
.L_x_3:


//--------------------- .nv.global.init           --------------------------
	.section	.nv.global.init,"aw",@progbits
	.align	4
.nv.global.init:
	.type		mrg32k3aM1SubSeq,@object
	.size		mrg32k3aM1SubSeq,(mrg32k3aM2SubSeq - mrg32k3aM1SubSeq)
mrg32k3aM1SubSeq:
        /*0000*/ 	.byte	0x0b, 0xcc, 0xee, 0x04, 0x73, 0x29, 0x8b, 0x6f, 0xf6, 0x53, 0x03, 0xf6, 0x23, 0xf6, 0xea, 0xda
        /* <DEDUP_REMOVED lines=125> */
	.type		mrg32k3aM2SubSeq,@object
	.size		mrg32k3aM2SubSeq,(mrg32k3aM1 - mrg32k3aM2SubSeq)
mrg32k3aM2SubSeq:
        /* <DEDUP_REMOVED lines=126> */
	.type		mrg32k3aM1,@object
	.size		mrg32k3aM1,(mrg32k3aM1Seq - mrg32k3aM1)
mrg32k3aM1:
        /* <DEDUP_REMOVED lines=144> */
	.type		mrg32k3aM1Seq,@object
	.size		mrg32k3aM1Seq,(mrg32k3aM2 - mrg32k3aM1Seq)
mrg32k3aM1Seq:
        /* <DEDUP_REMOVED lines=144> */
	.type		mrg32k3aM2,@object
	.size		mrg32k3aM2,(mrg32k3aM2Seq - mrg32k3aM2)
mrg32k3aM2:
        /* <DEDUP_REMOVED lines=144> */
	.type		mrg32k3aM2Seq,@object
	.size		mrg32k3aM2Seq,(precalc_xorwow_matrix - mrg32k3aM2Seq)
mrg32k3aM2Seq:
        /* <DEDUP_REMOVED lines=144> */
	.type		precalc_xorwow_matrix,@object
	.size		precalc_xorwow_matrix,(precalc_xorwow_offset_matrix - precalc_xorwow_matrix)
precalc_xorwow_matrix:
        /* <DEDUP_REMOVED lines=6400> */
	.type		precalc_xorwow_offset_matrix,@object
	.size		precalc_xorwow_offset_matrix,(.L_1 - precalc_xorwow_offset_matrix)
precalc_xorwow_offset_matrix:
        /* <DEDUP_REMOVED lines=6400> */
.L_1:


//--------------------- .nv.shared.reserved.0     --------------------------
	.section	.nv.shared.reserved.0,"aw",@nobits
	.weak		__nv_reservedSMEM_offset_0_alias
	.size		__nv_reservedSMEM_offset_0_alias, 0, 64
	.other		__nv_reservedSMEM_offset_0_alias,@"STO_CUDA_RESERVED_SHARED STV_DEFAULT"
__nv_reservedSMEM_offset_0_alias:
	.zero		0
	.zero		64


//--------------------- .nv.constant0._Z12tile_computePiS_ --------------------------
	.section	.nv.constant0._Z12tile_computePiS_,"a",@progbits
	.sectionflags	@""
	.align	4
.nv.constant0._Z12tile_computePiS_:
	.zero		912


//--------------------- .nv.constant0._Z16non_tile_computePA10_A10_iS1_ --------------------------
	.section	.nv.constant0._Z16non_tile_computePA10_A10_iS1_,"a",@progbits
	.sectionflags	@""
	.align	4
.nv.constant0._Z16non_tile_computePA10_A10_iS1_:
	.zero		912


//--------------------- SYMBOLS --------------------------

	.type		.nv.reservedSmem.offset0,@object
	.size		.nv.reservedSmem.offset0,0x4
